	.headerflags	@"EF_CUDA_TEXMODE_UNIFIED EF_CUDA_64BIT_ADDRESS EF_CUDA_SM89 EF_CUDA_VIRTUAL_SM(EF_CUDA_SM89)"
	.elftype	@"ET_EXEC"


//--------------------- .nv.info                  --------------------------
	.section	.nv.info,"",@"SHT_CUDA_INFO"
	.align	4


	//----- nvinfo : EIATTR_REGCOUNT
	.align		4
        /*0000*/ 	.byte	0x04, 0x2f
        /*0002*/ 	.short	(.L_1 - .L_0)
	.align		4
.L_0:
        /*0004*/ 	.word	index@(_rms_norm_backward_kernel)
        /*0008*/ 	.word	0x0000003f


	//----- nvinfo : EIATTR_MIN_STACK_SIZE
	.align		4
.L_1:
        /*000c*/ 	.byte	0x04, 0x12
        /*000e*/ 	.short	(.L_3 - .L_2)
	.align		4
.L_2:
        /*0010*/ 	.word	index@(_rms_norm_backward_kernel)
        /*0014*/ 	.word	0x00000000


	//----- nvinfo : EIATTR_FRAME_SIZE
	.align		4
.L_3:
        /*0018*/ 	.byte	0x04, 0x11
        /*001a*/ 	.short	(.L_5 - .L_4)
	.align		4
.L_4:
        /*001c*/ 	.word	index@(_rms_norm_backward_kernel)
        /*0020*/ 	.word	0x00000000


	//----- nvinfo : EIATTR_MIN_STACK_SIZE
	.align		4
.L_5:
        /*0024*/ 	.byte	0x04, 0x12
        /*0026*/ 	.short	(.L_7 - .L_6)
	.align		4
.L_6:
        /*0028*/ 	.word	index@(_rms_norm_backward_kernel)
        /*002c*/ 	.word	0x00000000
.L_7:


//--------------------- .nv.info._rms_norm_backward_kernel --------------------------
	.section	.nv.info._rms_norm_backward_kernel,"",@"SHT_CUDA_INFO"
	.sectionflags	@""
	.align	4


	//----- nvinfo : EIATTR_CUDA_API_VERSION
	.align		4
        /*0000*/ 	.byte	0x04, 0x37
        /*0002*/ 	.short	(.L_9 - .L_8)
.L_8:
        /*0004*/ 	.word	0x0000007c


	//----- nvinfo : EIATTR_PARAM_CBANK
	.align		4
.L_9:
        /*0008*/ 	.byte	0x04, 0x0a
        /*000a*/ 	.short	(.L_11 - .L_10)
	.align		4
.L_10:
        /*000c*/ 	.word	index@(.nv.constant0._rms_norm_backward_kernel)
        /*0010*/ 	.short	0x0160
        /*0012*/ 	.short	0x0058


	//----- nvinfo : EIATTR_CBANK_PARAM_SIZE
	.align		4
.L_11:
        /*0014*/ 	.byte	0x03, 0x19
        /*0016*/ 	.short	0x0058


	//----- nvinfo : EIATTR_KPARAM_INFO
	.align		4
        /*0018*/ 	.byte	0x04, 0x17
        /*001a*/ 	.short	(.L_13 - .L_12)
.L_12:
        /*001c*/ 	.word	0x00000000
        /*0020*/ 	.short	0x000c
        /*0022*/ 	.short	0x0054
        /*0024*/ 	.byte	0x00, 0xf0, 0x11, 0x00


	//----- nvinfo : EIATTR_KPARAM_INFO
	.align		4
.L_13:
        /*0028*/ 	.byte	0x04, 0x17
        /*002a*/ 	.short	(.L_15 - .L_14)
.L_14:
        /*002c*/ 	.word	0x00000000
        /*0030*/ 	.short	0x000b
        /*0032*/ 	.short	0x0050
        /*0034*/ 	.byte	0x00, 0xf0, 0x11, 0x00


	//----- nvinfo : EIATTR_KPARAM_INFO
	.align		4
.L_15:
        /*0038*/ 	.byte	0x04, 0x17
        /*003a*/ 	.short	(.L_17 - .L_16)
.L_16:
        /*003c*/ 	.word	0x00000000
        /*0040*/ 	.short	0x000a
        /*0042*/ 	.short	0x004c
        /*0044*/ 	.byte	0x00, 0xf0, 0x11, 0x00


	//----- nvinfo : EIATTR_KPARAM_INFO
	.align		4
.L_17:
        /*0048*/ 	.byte	0x04, 0x17
        /*004a*/ 	.short	(.L_19 - .L_18)
.L_18:
        /*004c*/ 	.word	0x00000000
        /*0050*/ 	.short	0x0009
        /*0052*/ 	.short	0x0048
        /*0054*/ 	.byte	0x00, 0xf0, 0x11, 0x00


	//----- nvinfo : EIATTR_KPARAM_INFO
	.align		4
.L_19:
        /*0058*/ 	.byte	0x04, 0x17
        /*005a*/ 	.short	(.L_21 - .L_20)
.L_20:
        /*005c*/ 	.word	0x00000000
        /*0060*/ 	.short	0x0008
        /*0062*/ 	.short	0x0040
        /*0064*/ 	.byte	0x00, 0xf4, 0x21, 0x00


	//----- nvinfo : EIATTR_KPARAM_INFO
	.align		4
.L_21:
        /*0068*/ 	.byte	0x04, 0x17
        /*006a*/ 	.short	(.L_23 - .L_22)
.L_22:
        /*006c*/ 	.word	0x00000000
        /*0070*/ 	.short	0x0007
        /*0072*/ 	.short	0x0038
        /*0074*/ 	.byte	0x00, 0xf4, 0x21, 0x00


	//----- nvinfo : EIATTR_KPARAM_INFO
	.align		4
.L_23:
        /*0078*/ 	.byte	0x04, 0x17
        /*007a*/ 	.short	(.L_25 - .L_24)
.L_24:
        /*007c*/ 	.word	0x00000000
        /*0080*/ 	.short	0x0006
        /*0082*/ 	.short	0x0030
        /*0084*/ 	.byte	0x00, 0xf4, 0x21, 0x00


	//----- nvinfo : EIATTR_KPARAM_INFO
	.align		4
.L_25:
        /*0088*/ 	.byte	0x04, 0x17
        /*008a*/ 	.short	(.L_27 - .L_26)
.L_26:
        /*008c*/ 	.word	0x00000000
        /*0090*/ 	.short	0x0005
        /*0092*/ 	.short	0x0028
        /*0094*/ 	.byte	0x00, 0xf0, 0x11, 0x00


	//----- nvinfo : EIATTR_KPARAM_INFO
	.align		4
.L_27:
        /*0098*/ 	.byte	0x04, 0x17
        /*009a*/ 	.short	(.L_29 - .L_28)
.L_28:
        /*009c*/ 	.word	0x00000000
        /*00a0*/ 	.short	0x0004
        /*00a2*/ 	.short	0x0020
        /*00a4*/ 	.byte	0x00, 0xf4, 0x21, 0x00


	//----- nvinfo : EIATTR_KPARAM_INFO
	.align		4
.L_29:
        /*00a8*/ 	.byte	0x04, 0x17
        /*00aa*/ 	.short	(.L_31 - .L_30)
.L_30:
        /*00ac*/ 	.word	0x00000000
        /*00b0*/ 	.short	0x0003
        /*00b2*/ 	.short	0x0018
        /*00b4*/ 	.byte	0x00, 0xf0, 0x11, 0x00


	//----- nvinfo : EIATTR_KPARAM_INFO
	.align		4
.L_31:
        /*00b8*/ 	.byte	0x04, 0x17
        /*00ba*/ 	.short	(.L_33 - .L_32)
.L_32:
        /*00bc*/ 	.word	0x00000000
        /*00c0*/ 	.short	0x0002
        /*00c2*/ 	.short	0x0010
        /*00c4*/ 	.byte	0x00, 0xf4, 0x21, 0x00


	//----- nvinfo : EIATTR_KPARAM_INFO
	.align		4
.L_33:
        /*00c8*/ 	.byte	0x04, 0x17
        /*00ca*/ 	.short	(.L_35 - .L_34)
.L_34:
        /*00cc*/ 	.word	0x00000000
        /*00d0*/ 	.short	0x0001
        /*00d2*/ 	.short	0x0008
        /*00d4*/ 	.byte	0x00, 0xf0, 0x11, 0x00


	//----- nvinfo : EIATTR_KPARAM_INFO
	.align		4
.L_35:
        /*00d8*/ 	.byte	0x04, 0x17
        /*00da*/ 	.short	(.L_37 - .L_36)
.L_36:
        /*00dc*/ 	.word	0x00000000
        /*00e0*/ 	.short	0x0000
        /*00e2*/ 	.short	0x0000
        /*00e4*/ 	.byte	0x00, 0xf4, 0x21, 0x00


	//----- nvinfo : EIATTR_MAXREG_COUNT
	.align		4
.L_37:
        /*00e8*/ 	.byte	0x03, 0x1b
        /*00ea*/ 	.short	0x00ff


	//----- nvinfo : EIATTR_COOP_GROUP_MASK_REGIDS
	.align		4
        /*00ec*/ 	.byte	0x04, 0x29
        /*00ee*/ 	.short	(.L_39 - .L_38)


	//   ....[0]....
.L_38:
        /*00f0*/ 	.word	0xffffffff


	//   ....[1]....
        /*00f4*/ 	.word	0xffffffff


	//   ....[2]....
        /*00f8*/ 	.word	0xffffffff


	//   ....[3]....
        /*00fc*/ 	.word	0xffffffff


	//   ....[4]....
        /*0100*/ 	.word	0xffffffff


	//   ....[5]....
        /*0104*/ 	.word	0xffffffff


	//   ....[6]....
        /*0108*/ 	.word	0xffffffff


	//   ....[7]....
        /*010c*/ 	.word	0xffffffff


	//----- nvinfo : EIATTR_COOP_GROUP_INSTR_OFFSETS
	.align		4
.L_39:
        /*0110*/ 	.byte	0x04, 0x28
        /*0112*/ 	.short	(.L_41 - .L_40)


	//   ....[0]....
.L_40:
        /*0114*/ 	.word	0x000008c0


	//   ....[1]....
        /*0118*/ 	.word	0x00000920


	//   ....[2]....
        /*011c*/ 	.word	0x00000940


	//   ....[3]....
        /*0120*/ 	.word	0x00000960


	//   ....[4]....
        /*0124*/ 	.word	0x00000980


	//   ....[5]....
        /*0128*/ 	.word	0x000009f0


	//   ....[6]....
        /*012c*/ 	.word	0x00000a10


	//   ....[7]....
        /*0130*/ 	.word	0x00000a40


	//----- nvinfo : EIATTR_EXIT_INSTR_OFFSETS
	.align		4
.L_41:
        /*0134*/ 	.byte	0x04, 0x1c
        /*0136*/ 	.short	(.L_43 - .L_42)


	//   ....[0]....
.L_42:
        /*0138*/ 	.word	0x00001100


	//   ....[1]....
        /*013c*/ 	.word	0x00001130


	//----- nvinfo : EIATTR_REQNTID
	.align		4
.L_43:
        /*0140*/ 	.byte	0x04, 0x10
        /*0142*/ 	.short	(.L_45 - .L_44)
.L_44:
        /*0144*/ 	.word	0x00000100
        /*0148*/ 	.word	0x00000001
        /*014c*/ 	.word	0x00000001
.L_45:


//--------------------- .nv.callgraph             --------------------------
	.section	.nv.callgraph,"",@"SHT_CUDA_CALLGRAPH"
	.align	4
	.sectionentsize	8
	.align		4
        /*0000*/ 	.word	0x00000000
	.align		4
        /*0004*/ 	.word	0xffffffff
	.align		4
        /*0008*/ 	.word	0x00000000
	.align		4
        /*000c*/ 	.word	0xfffffffe
	.align		4
        /*0010*/ 	.word	0x00000000
	.align		4
        /*0014*/ 	.word	0xfffffffd
	.align		4
        /*0018*/ 	.word	0x00000000
	.align		4
        /*001c*/ 	.word	0xfffffffc


//--------------------- .nv.rel.action            --------------------------
	.section	.nv.rel.action,"",@"SHT_CUDA_RELOCINFO"
	.align	8
	.sectionentsize	8
        /*0000*/ 	.byte	0x73, 0x00, 0x00, 0x00, 0x00, 0x00, 0x00, 0x00, 0x00, 0x00, 0x00, 0x11, 0x25, 0x00, 0x05, 0x36


//--------------------- .nv.constant0._rms_norm_backward_kernel --------------------------
	.section	.nv.constant0._rms_norm_backward_kernel,"a",@progbits
	.sectionflags	@""
	.align	4
.nv.constant0._rms_norm_backward_kernel:
	.zero		440


//--------------------- .text._rms_norm_backward_kernel --------------------------
	.section	.text._rms_norm_backward_kernel,"ax",@progbits
	.sectionflags	@"SHF_BARRIERS=1"
	.sectioninfo	@"SHI_REGISTERS=63"
	.align	128
        .global         _rms_norm_backward_kernel
        .type           _rms_norm_backward_kernel,@function
        .size           _rms_norm_backward_kernel,(.L_x_3 - _rms_norm_backward_kernel)
        .other          _rms_norm_backward_kernel,@"STO_CUDA_ENTRY STV_DEFAULT"
_rms_norm_backward_kernel:
.text._rms_norm_backward_kernel:
[----:B------:R-:W-:Y:S02]  /*0000*/  MOV R1, c[0x0][0x28] ;  /* 0x00000a0000017a02 */ /* 0x000fe40000000f00 */
[----:B------:R-:W0:Y:S01]  /*0010*/  S2R R3, SR_TID.X ;  /* 0x0000000000037919 */ /* 0x000e220000002100 */
[----:B------:R-:W-:Y:S01]  /*0020*/  IMAD.MOV.U32 R7, RZ, RZ, 0x2 ;  /* 0x00000002ff077424 */ /* 0x000fe200078e00ff */
[----:B------:R-:W-:Y:S01]  /*0030*/  CS2R R8, SRZ ;  /* 0x0000000000087805 */ /* 0x000fe2000001ff00 */
[----:B------:R-:W-:Y:S01]  /*0040*/  CS2R R10, SRZ ;  /* 0x00000000000a7805 */ /* 0x000fe2000001ff00 */
[----:B------:R-:W-:Y:S01]  /*0050*/  ULDC.64 UR4, c[0x0][0x118] ;  /* 0x0000460000047ab9 */ /* 0x000fe20000000a00 */
[----:B0-----:R-:W-:-:S04]  /*0060*/  SHF.L.U32 R0, R3, 0x3, RZ ;  /* 0x0000000303007819 */ /* 0x001fc800000006ff */
[----:B------:R-:W-:-:S04]  /*0070*/  LOP3.LUT R0, R0, 0x7f8, RZ, 0xc0, !PT ;  /* 0x000007f800007812 */ /* 0x000fc800078ec0ff */
[C---:B------:R-:W-:Y:S01]  /*0080*/  ISETP.GE.AND P1, PT, R0.reuse, c[0x0][0x1b0], PT ;  /* 0x00006c0000007a0c */ /* 0x040fe20003f26270 */
[----:B------:R-:W-:-:S12]  /*0090*/  IMAD.WIDE.U32 R6, R0, R7, c[0x0][0x190] ;  /* 0x0000640000067625 */ /* 0x000fd800078e0007 */
[----:B------:R-:W2:Y:S01]  /*00a0*/  @!P1 LDG.E.128 R8, [R6.64] ;  /* 0x0000000406089981 */ /* 0x000ea2000c1e1d00 */
[----:B------:R-:W-:Y:S01]  /*00b0*/  CS2R R16, SRZ ;  /* 0x0000000000107805 */ /* 0x000fe2000001ff00 */
[----:B------:R-:W-:Y:S01]  /*00c0*/  CS2R R18, SRZ ;  /* 0x0000000000127805 */ /* 0x000fe2000001ff00 */
[----:B------:R-:W-:Y:S01]  /*00d0*/  CS2R R28, SRZ ;  /* 0x00000000001c7805 */ /* 0x000fe2000001ff00 */
[----:B------:R-:W0:Y:S01]  /*00e0*/  S2R R4, SR_CTAID.X ;  /* 0x0000000000047919 */ /* 0x000e220000002500 */
[----:B------:R-:W-:Y:S01]  /*00f0*/  CS2R R30, SRZ ;  /* 0x00000000001e7805 */ /* 0x000fe2000001ff00 */
[----:B0-----:R-:W-:-:S04]  /*0100*/  SHF.L.U32 R32, R4, 0x4, RZ ;  /* 0x0000000404207819 */ /* 0x001fc800000006ff */
[----:B------:R-:W-:-:S04]  /*0110*/  IADD3 R0, R32, 0x10, RZ ;  /* 0x0000001020007810 */ /* 0x000fc80007ffe0ff */
[----:B------:R-:W-:-:S04]  /*0120*/  IMNMX R5, R0, c[0x0][0x1ac], PT ;  /* 0x00006b0000057a17 */ /* 0x000fc80003800200 */
[----:B------:R-:W-:Y:S02]  /*0130*/  ISETP.GT.AND P0, PT, R5, R32, PT ;  /* 0x000000200500720c */ /* 0x000fe40003f04270 */
[----:B--2---:R-:W-:Y:S02]  /*0140*/  SEL R14, R8, RZ, !P1 ;  /* 0x000000ff080e7207 */ /* 0x004fe40004800000 */
[----:B------:R-:W-:Y:S02]  /*0150*/  SEL R20, R9, RZ, !P1 ;  /* 0x000000ff09147207 */ /* 0x000fe40004800000 */
[----:B------:R-:W-:Y:S02]  /*0160*/  SEL R24, R10, RZ, !P1 ;  /* 0x000000ff0a187207 */ /* 0x000fe40004800000 */
[----:B------:R-:W-:-:S05]  /*0170*/  SEL R25, R11, RZ, !P1 ;  /* 0x000000ff0b197207 */ /* 0x000fca0004800000 */
[----:B------:R-:W-:Y:S05]  /*0180*/  @!P0 BRA `(.L_x_0) ;  /* 0x00000e5000008947 */ /* 0x000fea0003800000 */
[----:B------:R-:W-:Y:S01]  /*0190*/  I2FP.F32.S32 R6, c[0x0][0x1b0] ;  /* 0x00006c0000067a45 */ /* 0x000fe20000201400 */
[----:B------:R-:W-:Y:S01]  /*01a0*/  IMAD.MOV.U32 R15, RZ, RZ, 0x3e800000 ;  /* 0x3e800000ff0f7424 */ /* 0x000fe200078e00ff */
[----:B------:R-:W-:Y:S01]  /*01b0*/  LOP3.LUT R8, R3, 0xff, RZ, 0xc0, !PT ;  /* 0x000000ff03087812 */ /* 0x000fe200078ec0ff */
[----:B------:R-:W-:Y:S01]  /*01c0*/  IMAD R11, R32, c[0x0][0x188], RZ ;  /* 0x00006200200b7a24 */ /* 0x000fe200078e02ff */
[----:B------:R-:W-:Y:S01]  /*01d0*/  FSETP.GT.AND P2, PT, |R6|, 8.50705917302346158658e+37, PT ;  /* 0x7e8000000600780b */ /* 0x000fe20003f44200 */
[----:B------:R-:W-:Y:S01]  /*01e0*/  IMAD R13, R32, c[0x0][0x178], RZ ;  /* 0x00005e00200d7a24 */ /* 0x000fe200078e02ff */
[----:B------:R-:W-:Y:S01]  /*01f0*/  FSETP.GEU.AND P0, PT, |R6|, 1.175494350822287508e-38, PT ;  /* 0x008000000600780b */ /* 0x000fe20003f0e200 */
[----:B------:R-:W-:Y:S01]  /*0200*/  IMAD.WIDE.U32 R8, R8, 0x10, RZ ;  /* 0x0000001008087825 */ /* 0x000fe200078e00ff */
[----:B------:R-:W-:Y:S02]  /*0210*/  FSEL R15, R15, 1, P2 ;  /* 0x3f8000000f0f7808 */ /* 0x000fe40001000000 */
[----:B------:R-:W-:Y:S01]  /*0220*/  MOV R33, 0x4 ;  /* 0x0000000400217802 */ /* 0x000fe20000000f00 */
[----:B------:R-:W-:Y:S01]  /*0230*/  IMAD R7, R32, c[0x0][0x168], RZ ;  /* 0x00005a0020077a24 */ /* 0x000fe200078e02ff */
[----:B------:R-:W-:Y:S01]  /*0240*/  PRMT R2, R14, 0x7632, R2 ;  /* 0x000076320e027816 */ /* 0x000fe20000000002 */
[----:B------:R-:W-:Y:S01]  /*0250*/  IMAD.WIDE R10, R11, 0x2, R8 ;  /* 0x000000020b0a7825 */ /* 0x000fe200078e0208 */
[----:B------:R-:W-:-:S02]  /*0260*/  PRMT R16, R24, 0x7632, R16 ;  /* 0x0000763218107816 */ /* 0x000fc40000000010 */
[----:B------:R-:W-:Y:S01]  /*0270*/  PRMT R17, R25, 0x7632, R17 ;  /* 0x0000763219117816 */ /* 0x000fe20000000011 */
[----:B------:R-:W-:Y:S01]  /*0280*/  @P2 FMUL R6, R6, 0.25 ;  /* 0x3e80000006062820 */ /* 0x000fe20000400000 */
[--C-:B------:R-:W-:Y:S01]  /*0290*/  IMAD.WIDE R12, R13, 0x2, R8.reuse ;  /* 0x000000020d0c7825 */ /* 0x100fe200078e0208 */
[----:B------:R-:W-:Y:S01]  /*02a0*/  @!P0 FMUL R15, R15, 16777216 ;  /* 0x4b8000000f0f8820 */ /* 0x000fe20000400000 */
[----:B------:R-:W-:Y:S01]  /*02b0*/  IADD3 R5, -R32, R5, RZ ;  /* 0x0000000520057210 */ /* 0x000fe20007ffe1ff */
[----:B------:R-:W-:Y:S01]  /*02c0*/  @!P0 FMUL R6, R6, 16777216 ;  /* 0x4b80000006068820 */ /* 0x000fe20000400000 */
[----:B------:R-:W-:Y:S01]  /*02d0*/  IMAD.WIDE R8, R7, 0x2, R8 ;  /* 0x0000000207087825 */ /* 0x000fe200078e0208 */
[----:B------:R-:W-:Y:S02]  /*02e0*/  IADD3 R36, P2, R10, c[0x0][0x180], RZ ;  /* 0x000060000a247a10 */ /* 0x000fe40007f5e0ff */
[----:B------:R-:W-:Y:S01]  /*02f0*/  IADD3 R0, P3, R12, c[0x0][0x170], RZ ;  /* 0x00005c000c007a10 */ /* 0x000fe20007f7e0ff */
[----:B------:R-:W-:Y:S01]  /*0300*/  IMAD.WIDE R32, R32, R33, c[0x0][0x198] ;  /* 0x0000660020207625 */ /* 0x000fe200078e0221 */
[----:B------:R-:W0:Y:S01]  /*0310*/  MUFU.RCP R6, R6 ;  /* 0x0000000600067308 */ /* 0x000e220000001000 */
[----:B------:R-:W-:-:S02]  /*0320*/  IADD3 R34, P4, R8, c[0x0][0x160], RZ ;  /* 0x0000580008227a10 */ /* 0x000fc40007f9e0ff */
[----:B------:R-:W-:Y:S01]  /*0330*/  SHF.L.U32 R18, R20, 0x10, RZ ;  /* 0x0000001014127819 */ /* 0x000fe200000006ff */
[----:B------:R-:W-:Y:S01]  /*0340*/  IMAD.U32 R14, R14, 0x10000, RZ ;  /* 0x000100000e0e7824 */ /* 0x000fe200078e00ff */
[----:B------:R-:W-:Y:S01]  /*0350*/  SHF.L.U32 R24, R24, 0x10, RZ ;  /* 0x0000001018187819 */ /* 0x000fe200000006ff */
[----:B------:R-:W-:Y:S01]  /*0360*/  IMAD.U32 R25, R25, 0x10000, RZ ;  /* 0x0001000019197824 */ /* 0x000fe200078e00ff */
[----:B------:R-:W-:Y:S01]  /*0370*/  SHF.L.U32 R16, R16, 0x10, RZ ;  /* 0x0000001010107819 */ /* 0x000fe200000006ff */
[----:B------:R-:W-:Y:S01]  /*0380*/  IMAD.U32 R2, R2, 0x10000, RZ ;  /* 0x0001000002027824 */ /* 0x000fe200078e00ff */
[----:B------:R-:W-:Y:S01]  /*0390*/  LOP3.LUT P0, RZ, R3, 0x7, RZ, 0xc0, !PT ;  /* 0x0000000703ff7812 */ /* 0x000fe2000780c0ff */
[----:B------:R-:W-:Y:S01]  /*03a0*/  IMAD.U32 R17, R17, 0x10000, RZ ;  /* 0x0001000011117824 */ /* 0x000fe200078e00ff */
[----:B------:R-:W-:Y:S01]  /*03b0*/  SHF.R.U32.HI R26, RZ, 0x3, R3 ;  /* 0x00000003ff1a7819 */ /* 0x000fe20000011603 */
[----:B------:R-:W-:Y:S01]  /*03c0*/  FADD R14, R14, c[0x0][0x1b4] ;  /* 0x00006d000e0e7621 */ /* 0x000fe20000000000 */
[----:B------:R-:W-:Y:S01]  /*03d0*/  MOV R7, R33 ;  /* 0x0000002100077202 */ /* 0x000fe20000000f00 */
[----:B------:R-:W-:Y:S01]  /*03e0*/  FADD R24, R24, c[0x0][0x1b4] ;  /* 0x00006d0018187621 */ /* 0x000fe20000000000 */
[----:B------:R-:W-:Y:S01]  /*03f0*/  IADD3.X R37, R11, c[0x0][0x184], RZ, P2, !PT ;  /* 0x000061000b257a10 */ /* 0x000fe200017fe4ff */
[----:B0-----:R-:W-:Y:S01]  /*0400*/  FFMA R6, R6, -R15, RZ ;  /* 0x8000000f06067223 */ /* 0x001fe200000000ff */
[----:B------:R-:W-:Y:S01]  /*0410*/  PRMT R15, R20, 0x7632, R15 ;  /* 0x00007632140f7816 */ /* 0x000fe2000000000f */
[----:B------:R-:W-:Y:S01]  /*0420*/  CS2R R10, SRZ ;  /* 0x00000000000a7805 */ /* 0x000fe2000001ff00 */
[----:B------:R-:W-:Y:S01]  /*0430*/  IADD3.X R39, R13, c[0x0][0x174], RZ, P3, !PT ;  /* 0x00005d000d277a10 */ /* 0x000fe20001ffe4ff */
[----:B------:R-:W-:Y:S01]  /*0440*/  FADD R25, R25, c[0x0][0x1b4] ;  /* 0x00006d0019197621 */ /* 0x000fe20000000000 */
[----:B------:R-:W-:Y:S01]  /*0450*/  SHF.L.U32 R28, R15, 0x10, RZ ;  /* 0x000000100f1c7819 */ /* 0x000fe200000006ff */
[----:B------:R-:W-:Y:S01]  /*0460*/  CS2R R12, SRZ ;  /* 0x00000000000c7805 */ /* 0x000fe2000001ff00 */
[----:B------:R-:W-:Y:S01]  /*0470*/  IADD3.X R35, R9, c[0x0][0x164], RZ, P4, !PT ;  /* 0x0000590009237a10 */ /* 0x000fe200027fe4ff */
[----:B------:R-:W-:Y:S01]  /*0480*/  FADD R15, R18, c[0x0][0x1b4] ;  /* 0x00006d00120f7621 */ /* 0x000fe20000000000 */
[C---:B------:R-:W-:Y:S01]  /*0490*/  ISETP.GE.AND P2, PT, R3.reuse, 0x8, PT ;  /* 0x000000080300780c */ /* 0x040fe20003f46270 */
[----:B------:R-:W-:Y:S01]  /*04a0*/  CS2R R8, SRZ ;  /* 0x0000000000087805 */ /* 0x000fe2000001ff00 */
[----:B------:R-:W-:Y:S01]  /*04b0*/  MOV R33, RZ ;  /* 0x000000ff00217202 */ /* 0x000fe20000000f00 */
[----:B------:R-:W-:Y:S01]  /*04c0*/  FADD R27, R2, c[0x0][0x1b4] ;  /* 0x00006d00021b7621 */ /* 0x000fe20000000000 */
[----:B------:R-:W-:Y:S01]  /*04d0*/  MOV R31, RZ ;  /* 0x000000ff001f7202 */ /* 0x000fe20000000f00 */
[----:B------:R-:W-:Y:S01]  /*04e0*/  FADD R28, R28, c[0x0][0x1b4] ;  /* 0x00006d001c1c7621 */ /* 0x000fe20000000000 */
[----:B------:R-:W-:Y:S01]  /*04f0*/  ISETP.LT.AND P0, PT, R3, 0x8, !P0 ;  /* 0x000000080300780c */ /* 0x000fe20004701270 */
[----:B------:R-:W-:Y:S01]  /*0500*/  FADD R29, R16, c[0x0][0x1b4] ;  /* 0x00006d00101d7621 */ /* 0x000fe20000000000 */
[----:B------:R-:W-:Y:S01]  /*0510*/  LOP3.LUT R26, R26, 0x1c, RZ, 0xc0, !PT ;  /* 0x0000001c1a1a7812 */ /* 0x000fe200078ec0ff */
[----:B------:R-:W-:-:S02]  /*0520*/  FADD R30, R17, c[0x0][0x1b4] ;  /* 0x00006d00111e7621 */ /* 0x000fc40000000000 */
.L_x_1:
[----:B------:R-:W-:Y:S01]  /*0530*/  CS2R R16, SRZ ;  /* 0x0000000000107805 */ /* 0x000fe2000001ff00 */
[----:B------:R-:W-:Y:S01]  /*0540*/  CS2R R18, SRZ ;  /* 0x0000000000127805 */ /* 0x000fe2000001ff00 */
[----:B------:R-:W-:Y:S01]  /*0550*/  CS2R R20, SRZ ;  /* 0x0000000000147805 */ /* 0x000fe2000001ff00 */
[----:B------:R-:W-:-:S04]  /*0560*/  CS2R R22, SRZ ;  /* 0x0000000000167805 */ /* 0x000fc8000001ff00 */
[----:B------:R-:W2:Y:S04]  /*0570*/  @!P1 LDG.E.128 R16, [R34.64] ;  /* 0x0000000422109981 */ /* 0x000ea8000c1e1d00 */
[----:B------:R-:W3:Y:S01]  /*0580*/  @!P1 LDG.E.128 R20, [R36.64] ;  /* 0x0000000424149981 */ /* 0x000ee2000c1e1d00 */
[----:B------:R-:W-:Y:S02]  /*0590*/  LOP3.LUT P3, RZ, R3, 0x1f, RZ, 0xc0, !PT ;  /* 0x0000001f03ff7812 */ /* 0x000fe4000786c0ff */
[----:B--2---:R-:W-:Y:S02]  /*05a0*/  SEL R16, R16, RZ, !P1 ;  /* 0x000000ff10107207 */ /* 0x004fe40004800000 */
[----:B------:R-:W-:Y:S02]  /*05b0*/  SEL R40, R17, RZ, !P1 ;  /* 0x000000ff11287207 */ /* 0x000fe40004800000 */
[----:B---3--:R-:W-:-:S02]  /*05c0*/  SEL R49, R20, RZ, !P1 ;  /* 0x000000ff14317207 */ /* 0x008fc40004800000 */
[----:B------:R-:W-:Y:S01]  /*05d0*/  PRMT R17, R16, 0x7632, R17 ;  /* 0x0000763210117816 */ /* 0x000fe20000000011 */
[----:B------:R-:W-:Y:S01]  /*05e0*/  IMAD.U32 R46, R40, 0x10000, RZ ;  /* 0x00010000282e7824 */ /* 0x000fe200078e00ff */
[----:B------:R-:W-:Y:S02]  /*05f0*/  SEL R43, R22, RZ, !P1 ;  /* 0x000000ff162b7207 */ /* 0x000fe40004800000 */
[----:B------:R-:W-:Y:S02]  /*0600*/  PRMT R22, R49, 0x7632, R22 ;  /* 0x0000763231167816 */ /* 0x000fe40000000016 */
[----:B------:R-:W-:Y:S01]  /*0610*/  SHF.L.U32 R44, R17, 0x10, RZ ;  /* 0x00000010112c7819 */ /* 0x000fe200000006ff */
[----:B------:R-:W-:Y:S01]  /*0620*/  FMUL R17, R15, R46 ;  /* 0x0000002e0f117220 */ /* 0x000fe20000400000 */
[----:B------:R-:W-:Y:S01]  /*0630*/  SHF.L.U32 R45, R16, 0x10, RZ ;  /* 0x00000010102d7819 */ /* 0x000fe200000006ff */
[----:B------:R-:W-:Y:S01]  /*0640*/  IMAD.U32 R22, R22, 0x10000, RZ ;  /* 0x0001000016167824 */ /* 0x000fe200078e00ff */
[----:B------:R-:W-:Y:S01]  /*0650*/  SEL R50, R21, RZ, !P1 ;  /* 0x000000ff15327207 */ /* 0x000fe20004800000 */
[----:B------:R-:W-:Y:S01]  /*0660*/  FMUL R47, R27, R44 ;  /* 0x0000002c1b2f7220 */ /* 0x000fe20000400000 */
[----:B------:R-:W-:Y:S01]  /*0670*/  PRMT R42, R40, 0x7632, R42 ;  /* 0x00007632282a7816 */ /* 0x000fe2000000002a */
[----:B------:R-:W-:Y:S01]  /*0680*/  FMUL R44, R14, R45 ;  /* 0x0000002d0e2c7220 */ /* 0x000fe20000400000 */
[----:B------:R-:W-:Y:S01]  /*0690*/  SHF.L.U32 R49, R49, 0x10, RZ ;  /* 0x0000001031317819 */ /* 0x000fe200000006ff */
[----:B------:R-:W-:Y:S01]  /*06a0*/  FMUL R48, R22, R47 ;  /* 0x0000002f16307220 */ /* 0x000fe20000400000 */
[----:B------:R-:W-:Y:S01]  /*06b0*/  PRMT R56, R50, 0x7632, R56 ;  /* 0x0000763232387816 */ /* 0x000fe20000000038 */
[----:B------:R-:W-:Y:S01]  /*06c0*/  IMAD.U32 R45, R42, 0x10000, RZ ;  /* 0x000100002a2d7824 */ /* 0x000fe200078e00ff */
[----:B------:R-:W-:Y:S01]  /*06d0*/  SEL R18, R18, RZ, !P1 ;  /* 0x000000ff12127207 */ /* 0x000fe20004800000 */
[----:B------:R-:W-:Y:S01]  /*06e0*/  FFMA R51, R49, R44, R48 ;  /* 0x0000002c31337223 */ /* 0x000fe20000000030 */
[----:B------:R-:W-:Y:S01]  /*06f0*/  SHF.L.U32 R50, R50, 0x10, RZ ;  /* 0x0000001032327819 */ /* 0x000fe200000006ff */
[----:B------:R-:W-:Y:S01]  /*0700*/  FMUL R45, R28, R45 ;  /* 0x0000002d1c2d7220 */ /* 0x000fe20000400000 */
[----:B------:R-:W-:-:S02]  /*0710*/  PRMT R21, R18, 0x7632, R21 ;  /* 0x0000763212157816 */ /* 0x000fc40000000015 */
[----:B------:R-:W-:Y:S01]  /*0720*/  SHF.L.U32 R41, R18, 0x10, RZ ;  /* 0x0000001012297819 */ /* 0x000fe200000006ff */
[----:B------:R-:W-:Y:S01]  /*0730*/  FFMA R51, R50, R17, R51 ;  /* 0x0000001132337223 */ /* 0x000fe20000000033 */
[----:B------:R-:W-:Y:S01]  /*0740*/  SHF.L.U32 R56, R56, 0x10, RZ ;  /* 0x0000001038387819 */ /* 0x000fe200000006ff */
[----:B------:R-:W-:Y:S01]  /*0750*/  IMAD.U32 R46, R21, 0x10000, RZ ;  /* 0x00010000152e7824 */ /* 0x000fe200078e00ff */
[----:B------:R-:W-:Y:S01]  /*0760*/  PRMT R52, R43, 0x7632, R52 ;  /* 0x000076322b347816 */ /* 0x000fe20000000034 */
[----:B------:R-:W-:Y:S01]  /*0770*/  FMUL R42, R24, R41 ;  /* 0x00000029182a7220 */ /* 0x000fe20000400000 */
[----:B------:R-:W-:Y:S01]  /*0780*/  SEL R19, R19, RZ, !P1 ;  /* 0x000000ff13137207 */ /* 0x000fe20004800000 */
[----:B------:R-:W-:Y:S01]  /*0790*/  FFMA R48, R56, R45, R51 ;  /* 0x0000002d38307223 */ /* 0x000fe20000000033 */
[----:B------:R-:W-:Y:S01]  /*07a0*/  SHF.L.U32 R43, R43, 0x10, RZ ;  /* 0x000000102b2b7819 */ /* 0x000fe200000006ff */
[----:B------:R-:W-:Y:S01]  /*07b0*/  FMUL R41, R29, R46 ;  /* 0x0000002e1d297220 */ /* 0x000fe20000400000 */
[----:B------:R-:W-:-:S02]  /*07c0*/  SEL R23, R23, RZ, !P1 ;  /* 0x000000ff17177207 */ /* 0x000fc40004800000 */
[----:B------:R-:W-:Y:S01]  /*07d0*/  PRMT R20, R19, 0x7632, R20 ;  /* 0x0000763213147816 */ /* 0x000fe20000000014 */
[----:B------:R-:W-:Y:S01]  /*07e0*/  FFMA R21, R43, R42, R48 ;  /* 0x0000002a2b157223 */ /* 0x000fe20000000030 */
[----:B------:R-:W-:Y:S02]  /*07f0*/  SHF.L.U32 R38, R19, 0x10, RZ ;  /* 0x0000001013267819 */ /* 0x000fe400000006ff */
[----:B------:R-:W-:Y:S01]  /*0800*/  SHF.L.U32 R52, R52, 0x10, RZ ;  /* 0x0000001034347819 */ /* 0x000fe200000006ff */
[----:B------:R-:W-:Y:S01]  /*0810*/  IMAD.U32 R51, R20, 0x10000, RZ ;  /* 0x0001000014337824 */ /* 0x000fe200078e00ff */
[C---:B------:R-:W-:Y:S02]  /*0820*/  PRMT R54, R23.reuse, 0x7632, R54 ;  /* 0x0000763217367816 */ /* 0x040fe40000000036 */
[----:B------:R-:W-:Y:S01]  /*0830*/  SHF.L.U32 R46, R23, 0x10, RZ ;  /* 0x00000010172e7819 */ /* 0x000fe200000006ff */
[----:B------:R-:W-:Y:S01]  /*0840*/  FMUL R23, R25, R38 ;  /* 0x0000002619177220 */ /* 0x000fe20000400000 */
[----:B------:R-:W-:Y:S01]  /*0850*/  FFMA R21, R52, R41, R21 ;  /* 0x0000002934157223 */ /* 0x000fe20000000015 */
[----:B------:R-:W-:Y:S01]  /*0860*/  SHF.L.U32 R54, R54, 0x10, RZ ;  /* 0x0000001036367819 */ /* 0x000fe200000006ff */
[----:B------:R-:W-:Y:S01]  /*0870*/  FMUL R51, R30, R51 ;  /* 0x000000331e337220 */ /* 0x000fe20000400000 */
[----:B------:R-:W-:Y:S01]  /*0880*/  MOV R20, R32 ;  /* 0x0000002000147202 */ /* 0x000fe20000000f00 */
[----:B------:R-:W-:-:S04]  /*0890*/  FFMA R21, R46, R23, R21 ;  /* 0x000000172e157223 */ /* 0x000fc80000000015 */
[----:B------:R-:W-:Y:S01]  /*08a0*/  FFMA R38, R54, R51, R21 ;  /* 0x0000003336267223 */ /* 0x000fe20000000015 */
[----:B------:R-:W-:-:S04]  /*08b0*/  IMAD.MOV.U32 R21, RZ, RZ, R7 ;  /* 0x000000ffff157224 */ /* 0x000fc800078e0007 */
[----:B------:R-:W0:Y:S04]  /*08c0*/  SHFL.BFLY PT, R55, R38, 0x10, 0x1f ;  /* 0x0e001f0026377f89 */ /* 0x000e2800000e0000 */
[----:B------:R1:W2:Y:S01]  /*08d0*/  LDG.E R53, [R20.64] ;  /* 0x0000000414357981 */ /* 0x0002a2000c1e1900 */
[----:B------:R-:W-:-:S03]  /*08e0*/  IADD3 R5, R5, -0x1, RZ ;  /* 0xffffffff05057810 */ /* 0x000fc60007ffe0ff */
[----:B------:R-:W-:Y:S01]  /*08f0*/  BAR.SYNC.DEFER_BLOCKING 0x0 ;  /* 0x0000000000007b1d */ /* 0x000fe20000010000 */
[----:B------:R-:W-:Y:S01]  /*0900*/  ISETP.NE.AND P4, PT, R5, RZ, PT ;  /* 0x000000ff0500720c */ /* 0x000fe20003f85270 */
[----:B0-----:R-:W-:-:S05]  /*0910*/  FADD R55, R38, R55 ;  /* 0x0000003726377221 */ /* 0x001fca0000000000 */
[----:B------:R-:W0:Y:S02]  /*0920*/  SHFL.BFLY PT, R48, R55, 0x8, 0x1f ;  /* 0x0d001f0037307f89 */ /* 0x000e2400000e0000 */
[----:B0-----:R-:W-:-:S05]  /*0930*/  FADD R48, R55, R48 ;  /* 0x0000003037307221 */ /* 0x001fca0000000000 */
[----:B------:R-:W0:Y:S02]  /*0940*/  SHFL.BFLY PT, R57, R48, 0x4, 0x1f ;  /* 0x0c801f0030397f89 */ /* 0x000e2400000e0000 */
[----:B0-----:R-:W-:-:S05]  /*0950*/  FADD R57, R48, R57 ;  /* 0x0000003930397221 */ /* 0x001fca0000000000 */
[----:B------:R-:W0:Y:S02]  /*0960*/  SHFL.BFLY PT, R58, R57, 0x2, 0x1f ;  /* 0x0c401f00393a7f89 */ /* 0x000e2400000e0000 */
[----:B0-----:R-:W-:-:S05]  /*0970*/  FADD R58, R57, R58 ;  /* 0x0000003a393a7221 */ /* 0x001fca0000000000 */
[----:B------:R-:W0:Y:S02]  /*0980*/  SHFL.BFLY PT, R59, R58, 0x1, 0x1f ;  /* 0x0c201f003a3b7f89 */ /* 0x000e2400000e0000 */
[----:B0-----:R-:W-:-:S05]  /*0990*/  FADD R59, R58, R59 ;  /* 0x0000003b3a3b7221 */ /* 0x001fca0000000000 */
[----:B------:R-:W-:Y:S04]  /*09a0*/  @!P3 STS [R26], R59 ;  /* 0x0000003b1a00b388 */ /* 0x000fe80000000800 */
[----:B------:R-:W-:Y:S01]  /*09b0*/  BAR.SYNC.DEFER_BLOCKING 0x0 ;  /* 0x0000000000007b1d */ /* 0x000fe20000010000 */
[----:B------:R-:W-:-:S04]  /*09c0*/  IADD3 R32, P3, R32, 0x4, RZ ;  /* 0x0000000420207810 */ /* 0x000fc80007f7e0ff */
[----:B------:R-:W-:Y:S01]  /*09d0*/  IADD3.X R7, RZ, R7, RZ, P3, !PT ;  /* 0x00000007ff077210 */ /* 0x000fe20001ffe4ff */
[----:B------:R-:W1:Y:S04]  /*09e0*/  @!P2 LDS R2, [R3.X4] ;  /* 0x000000000302a984 */ /* 0x000e680000004800 */
[----:B-1----:R-:W0:Y:S02]  /*09f0*/  SHFL.BFLY PT, R21, R2, 0x4, 0x1f ;  /* 0x0c801f0002157f89 */ /* 0x002e2400000e0000 */
[----:B0-----:R-:W-:-:S05]  /*0a00*/  FADD R21, R2, R21 ;  /* 0x0000001502157221 */ /* 0x001fca0000000000 */
[----:B------:R-:W0:Y:S02]  /*0a10*/  SHFL.BFLY PT, R20, R21, 0x2, 0x1f ;  /* 0x0c401f0015147f89 */ /* 0x000e2400000e0000 */
[----:B0-----:R-:W-:Y:S01]  /*0a20*/  FADD R20, R21, R20 ;  /* 0x0000001415147221 */ /* 0x001fe20000000000 */
[----:B------:R-:W-:-:S04]  /*0a30*/  MOV R21, R39 ;  /* 0x0000002700157202 */ /* 0x000fc80000000f00 */
[----:B------:R-:W0:Y:S02]  /*0a40*/  SHFL.BFLY PT, R55, R20, 0x1, 0x1f ;  /* 0x0c201f0014377f89 */ /* 0x000e2400000e0000 */
[----:B0-----:R-:W-:Y:S01]  /*0a50*/  FADD R58, R20, R55 ;  /* 0x00000037143a7221 */ /* 0x001fe20000000000 */
[----:B------:R-:W-:Y:S02]  /*0a60*/  MOV R55, 0x2 ;  /* 0x0000000200377802 */ /* 0x000fe40000000f00 */
[----:B------:R-:W-:Y:S02]  /*0a70*/  MOV R20, R0 ;  /* 0x0000000000147202 */ /* 0x000fe40000000f00 */
[----:B------:R0:W-:Y:S01]  /*0a80*/  @P0 STS [R3.X4], R58 ;  /* 0x0000003a03000388 */ /* 0x0001e20000004800 */
[----:B------:R-:W-:-:S03]  /*0a90*/  IMAD.WIDE R36, R55, c[0x0][0x188], R36 ;  /* 0x0000620037247a25 */ /* 0x000fc600078e0224 */
[----:B------:R-:W-:Y:S01]  /*0aa0*/  BAR.SYNC.DEFER_BLOCKING 0x0 ;  /* 0x0000000000007b1d */ /* 0x000fe20000010000 */
[----:B------:R-:W-:Y:S01]  /*0ab0*/  IMAD.WIDE R38, R55, c[0x0][0x178], R20 ;  /* 0x00005e0037267a25 */ /* 0x000fe200078e0214 */
[----:B--2---:R-:W-:-:S03]  /*0ac0*/  FMUL R60, R53, R54 ;  /* 0x00000036353c7220 */ /* 0x004fc60000400000 */
[----:B------:R-:W-:Y:S01]  /*0ad0*/  IMAD.WIDE R34, R55, c[0x0][0x168], R34 ;  /* 0x00005a0037227a25 */ /* 0x000fe200078e0222 */
[C---:B------:R-:W-:Y:S01]  /*0ae0*/  FMUL R55, R53.reuse, R52 ;  /* 0x0000003435377220 */ /* 0x040fe20000400000 */
[----:B0-----:R-:W-:Y:S02]  /*0af0*/  FMUL R58, R6, R53 ;  /* 0x00000035063a7220 */ /* 0x001fe40000400000 */
[----:B------:R-:W-:Y:S01]  /*0b00*/  IMAD.MOV.U32 R0, RZ, RZ, R38 ;  /* 0x000000ffff007224 */ /* 0x000fe200078e0026 */
[C---:B------:R-:W-:Y:S01]  /*0b10*/  FMUL R38, R53.reuse, R43 ;  /* 0x0000002b35267220 */ /* 0x040fe20000400000 */
[----:B------:R-:W-:-:S04]  /*0b20*/  FMUL R57, R53, R58 ;  /* 0x0000003a35397220 */ /* 0x000fc80000400000 */
[----:B------:R-:W-:Y:S01]  /*0b30*/  F2FP.BF16.F32.PACK_AB R38, R55, R38 ;  /* 0x000000263726723e */ /* 0x000fe200000010ff */
[----:B------:R-:W-:-:S04]  /*0b40*/  FMUL R55, R53, R46 ;  /* 0x0000002e35377220 */ /* 0x000fc80000400000 */
[----:B------:R-:W-:Y:S01]  /*0b50*/  HFMA2.BF16_V2 R18, R18, R38, -RZ.H0_H0 ;  /* 0x0000002612127231 */ /* 0x000fe200003400ff */
[----:B------:R-:W-:Y:S01]  /*0b60*/  F2FP.BF16.F32.PACK_AB R60, R60, R55 ;  /* 0x000000373c3c723e */ /* 0x000fe200000010ff */
[----:B------:R-:W0:Y:S04]  /*0b70*/  LDS R48, [RZ] ;  /* 0x00000000ff307984 */ /* 0x000e280000000800 */
[----:B------:R-:W-:Y:S01]  /*0b80*/  HFMA2.BF16_V2 R38, R19, R60, -RZ.H0_H0 ;  /* 0x0000003c13267231 */ /* 0x000fe200003400ff */
[----:B0-----:R-:W-:-:S04]  /*0b90*/  FMUL R55, R57, R48 ;  /* 0x0000003039377220 */ /* 0x001fc80000400000 */
[-C--:B------:R-:W-:Y:S01]  /*0ba0*/  FMUL R48, R49, R55.reuse ;  /* 0x0000003731307220 */ /* 0x080fe20000400000 */
[-C--:B------:R-:W-:Y:S01]  /*0bb0*/  FMUL R58, R22, R55.reuse ;  /* 0x00000037163a7220 */ /* 0x080fe20000400000 */
[-C--:B------:R-:W-:Y:S01]  /*0bc0*/  FMUL R46, R46, R55.reuse ;  /* 0x000000372e2e7220 */ /* 0x080fe20000400000 */
[-C--:B------:R-:W-:Y:S01]  /*0bd0*/  FMUL R52, R52, R55.reuse ;  /* 0x0000003734347220 */ /* 0x080fe20000400000 */
[C---:B------:R-:W-:Y:S01]  /*0be0*/  FMUL R48, R53.reuse, R48 ;  /* 0x0000003035307220 */ /* 0x040fe20000400000 */
[C---:B------:R-:W-:Y:S01]  /*0bf0*/  FMUL R58, R53.reuse, R58 ;  /* 0x0000003a353a7220 */ /* 0x040fe20000400000 */
[C---:B------:R-:W-:Y:S01]  /*0c00*/  FMUL R46, R53.reuse, R46 ;  /* 0x0000002e352e7220 */ /* 0x040fe20000400000 */
[C---:B------:R-:W-:Y:S01]  /*0c10*/  FMUL R52, R53.reuse, R52 ;  /* 0x0000003435347220 */ /* 0x040fe20000400000 */
[----:B------:R-:W-:Y:S01]  /*0c20*/  FFMA R44, R53, R44, R48 ;  /* 0x0000002c352c7223 */ /* 0x000fe20000000030 */
[----:B------:R-:W-:Y:S01]  /*0c30*/  FMUL R48, R43, R55 ;  /* 0x000000372b307220 */ /* 0x000fe20000400000 */
[C---:B------:R-:W-:Y:S01]  /*0c40*/  FFMA R47, R53.reuse, R47, R58 ;  /* 0x0000002f352f7223 */ /* 0x040fe2000000003a */
[----:B------:R-:W-:Y:S01]  /*0c50*/  FMUL R58, R50, R55 ;  /* 0x00000037323a7220 */ /* 0x000fe20000400000 */
[C---:B------:R-:W-:Y:S01]  /*0c60*/  FMUL R49, R53.reuse, R49 ;  /* 0x0000003135317220 */ /* 0x040fe20000400000 */
[C---:B------:R-:W-:Y:S01]  /*0c70*/  FMUL R19, R53.reuse, R48 ;  /* 0x0000003035137220 */ /* 0x040fe20000400000 */
[C---:B------:R-:W-:Y:S01]  /*0c80*/  FMUL R22, R53.reuse, R22 ;  /* 0x0000001635167220 */ /* 0x040fe20000400000 */
[C---:B------:R-:W-:Y:S01]  /*0c90*/  FMUL R60, R53.reuse, R58 ;  /* 0x0000003a353c7220 */ /* 0x040fe20000400000 */
[----:B------:R-:W-:Y:S01]  /*0ca0*/  FMUL R58, R56, R55 ;  /* 0x00000037383a7220 */ /* 0x000fe20000400000 */
[C---:B------:R-:W-:Y:S01]  /*0cb0*/  FFMA R42, R53.reuse, R42, R19 ;  /* 0x0000002a352a7223 */ /* 0x040fe20000000013 */
[C---:B------:R-:W-:Y:S01]  /*0cc0*/  FFMA R19, R53.reuse, R23, R46 ;  /* 0x0000001735137223 */ /* 0x040fe2000000002e */
[C---:B------:R-:W-:Y:S01]  /*0cd0*/  FMUL R50, R53.reuse, R50 ;  /* 0x0000003235327220 */ /* 0x040fe20000400000 */
[C---:B------:R-:W-:Y:S01]  /*0ce0*/  FMUL R23, R53.reuse, R56 ;  /* 0x0000003835177220 */ /* 0x040fe20000400000 */
[----:B------:R-:W-:Y:S01]  /*0cf0*/  FMUL R54, R54, R55 ;  /* 0x0000003736367220 */ /* 0x000fe20000400000 */
[C---:B------:R-:W-:Y:S01]  /*0d00*/  FMUL R58, R53.reuse, R58 ;  /* 0x0000003a353a7220 */ /* 0x040fe20000400000 */
[C---:B------:R-:W-:Y:S01]  /*0d10*/  FFMA R41, R53.reuse, R41, R52 ;  /* 0x0000002935297223 */ /* 0x040fe20000000034 */
[----:B------:R-:W-:Y:S01]  /*0d20*/  F2FP.BF16.F32.PACK_AB R22, R22, R49 ;  /* 0x000000311616723e */ /* 0x000fe200000010ff */
[C---:B------:R-:W-:Y:S01]  /*0d30*/  FMUL R54, R53.reuse, R54 ;  /* 0x0000003635367220 */ /* 0x040fe20000400000 */
[----:B------:R-:W-:Y:S01]  /*0d40*/  FFMA R48, R53, R45, R58 ;  /* 0x0000002d35307223 */ /* 0x000fe2000000003a */
[----:B------:R-:W-:Y:S01]  /*0d50*/  F2FP.BF16.F32.PACK_AB R23, R23, R50 ;  /* 0x000000321717723e */ /* 0x000fe200000010ff */
[C---:B------:R-:W-:Y:S01]  /*0d60*/  FFMA R17, R53.reuse, R17, R60 ;  /* 0x0000001135117223 */ /* 0x040fe2000000003c */
[C---:B------:R-:W-:Y:S01]  /*0d70*/  PRMT R43, R18.reuse, 0x7610, R43 ;  /* 0x00007610122b7816 */ /* 0x040fe2000000002b */
[----:B------:R-:W-:Y:S01]  /*0d80*/  FFMA R54, R53, R51, R54 ;  /* 0x0000003335367223 */ /* 0x000fe20000000036 */
[----:B------:R-:W-:Y:S01]  /*0d90*/  PRMT R45, R18, 0x7632, R45 ;  /* 0x00007632122d7816 */ /* 0x000fe2000000002d */
[----:B------:R-:W-:Y:S01]  /*0da0*/  HFMA2.BF16_V2 R46, R16, R22, -RZ.H0_H0 ;  /* 0x00000016102e7231 */ /* 0x000fe200003400ff */
[----:B------:R-:W-:Y:S01]  /*0db0*/  F2FP.BF16.F32.PACK_AB R18, R41, R42 ;  /* 0x0000002a2912723e */ /* 0x000fe200000010ff */
[----:B------:R-:W-:Y:S01]  /*0dc0*/  HFMA2.BF16_V2 R23, R40, R23, -RZ.H0_H0 ;  /* 0x0000001728177231 */ /* 0x000fe200003400ff */
[----:B------:R-:W-:-:S02]  /*0dd0*/  SHF.L.U32 R41, R38, 0x10, RZ ;  /* 0x0000001026297819 */ /* 0x000fc400000006ff */
[----:B------:R-:W-:Y:S02]  /*0de0*/  SHF.L.U32 R22, R43, 0x10, RZ ;  /* 0x000000102b167819 */ /* 0x000fe400000006ff */
[----:B------:R-:W-:Y:S01]  /*0df0*/  F2FP.BF16.F32.PACK_AB R16, R47, R44 ;  /* 0x0000002c2f10723e */ /* 0x000fe200000010ff */
[----:B------:R-:W-:Y:S01]  /*0e00*/  FADD R12, R41, R12 ;  /* 0x0000000c290c7221 */ /* 0x000fe20000000000 */
[----:B------:R-:W-:Y:S01]  /*0e10*/  F2FP.BF16.F32.PACK_AB R17, R48, R17 ;  /* 0x000000113011723e */ /* 0x000fe200000010ff */
[----:B------:R-:W-:Y:S01]  /*0e20*/  FADD R33, R22, R33 ;  /* 0x0000002116217221 */ /* 0x000fe20000000000 */
[----:B------:R-:W-:Y:S02]  /*0e30*/  F2FP.BF16.F32.PACK_AB R19, R54, R19 ;  /* 0x000000133613723e */ /* 0x000fe400000010ff */
[----:B------:R-:W-:Y:S02]  /*0e40*/  PRMT R41, R38, 0x7632, R41 ;  /* 0x0000763226297816 */ /* 0x000fe40000000029 */
[----:B------:R-:W-:Y:S01]  /*0e50*/  SHF.L.U32 R42, R45, 0x10, RZ ;  /* 0x000000102d2a7819 */ /* 0x000fe200000006ff */
[----:B------:R0:W-:Y:S01]  /*0e60*/  @!P1 STG.E.128 [R20.64], R16 ;  /* 0x0000001014009986 */ /* 0x0001e2000c101d04 */
[----:B------:R-:W-:-:S02]  /*0e70*/  PRMT R40, R23, 0x7632, R40 ;  /* 0x0000763217287816 */ /* 0x000fc40000000028 */
[----:B------:R-:W-:Y:S01]  /*0e80*/  PRMT R38, R23, 0x7610, R38 ;  /* 0x0000761017267816 */ /* 0x000fe20000000026 */
[----:B------:R-:W-:Y:S01]  /*0e90*/  FADD R11, R42, R11 ;  /* 0x0000000b2a0b7221 */ /* 0x000fe20000000000 */
[C---:B------:R-:W-:Y:S01]  /*0ea0*/  PRMT R23, R46.reuse, 0x7632, R23 ;  /* 0x000076322e177816 */ /* 0x040fe20000000017 */
[----:B------:R-:W-:Y:S01]  /*0eb0*/  IMAD.U32 R42, R41, 0x10000, RZ ;  /* 0x00010000292a7824 */ /* 0x000fe200078e00ff */
[----:B------:R-:W-:Y:S02]  /*0ec0*/  PRMT R22, R46, 0x7610, R22 ;  /* 0x000076102e167816 */ /* 0x000fe40000000016 */
[----:B------:R-:W-:Y:S01]  /*0ed0*/  SHF.L.U32 R40, R40, 0x10, RZ ;  /* 0x0000001028287819 */ /* 0x000fe200000006ff */
[----:B------:R-:W-:-:S04]  /*0ee0*/  FADD R31, R42, R31 ;  /* 0x0000001f2a1f7221 */ /* 0x000fc80000000000 */
[----:B------:R-:W-:Y:S01]  /*0ef0*/  FADD R13, R40, R13 ;  /* 0x0000000d280d7221 */ /* 0x000fe20000000000 */
[----:B0-----:R-:W-:Y:S01]  /*0f00*/  SHF.L.U32 R19, R38, 0x10, RZ ;  /* 0x0000001026137819 */ /* 0x001fe200000006ff */
[----:B------:R-:W-:Y:S01]  /*0f10*/  IMAD.U32 R17, R22, 0x10000, RZ ;  /* 0x0001000016117824 */ /* 0x000fe200078e00ff */
[----:B------:R-:W-:-:S03]  /*0f20*/  SHF.L.U32 R16, R23, 0x10, RZ ;  /* 0x0000001017107819 */ /* 0x000fc600000006ff */
[----:B------:R-:W-:Y:S01]  /*0f30*/  FADD R10, R19, R10 ;  /* 0x0000000a130a7221 */ /* 0x000fe20000000000 */
[----:B------:R-:W-:Y:S01]  /*0f40*/  FADD R8, R17, R8 ;  /* 0x0000000811087221 */ /* 0x000fe20000000000 */
[----:B------:R-:W-:Y:S01]  /*0f50*/  FADD R9, R16, R9 ;  /* 0x0000000910097221 */ /* 0x000fe20000000000 */
[----:B------:R-:W-:Y:S05]  /*0f60*/  @P4 BRA `(.L_x_1) ;  /* 0xfffff5c000004947 */ /* 0x000fea000383ffff */
[----:B------:R-:W-:Y:S01]  /*0f70*/  MOV R16, R8 ;  /* 0x0000000800107202 */ /* 0x000fe20000000f00 */
[----:B------:R-:W-:Y:S01]  /*0f80*/  IMAD.MOV.U32 R18, RZ, RZ, R10 ;  /* 0x000000ffff127224 */ /* 0x000fe200078e000a */
[----:B------:R-:W-:Y:S01]  /*0f90*/  MOV R17, R9 ;  /* 0x0000000900117202 */ /* 0x000fe20000000f00 */
[----:B------:R-:W-:Y:S01]  /*0fa0*/  IMAD.MOV.U32 R30, RZ, RZ, R12 ;  /* 0x000000ffff1e7224 */ /* 0x000fe200078e000c */
[----:B------:R-:W-:Y:S02]  /*0fb0*/  MOV R19, R13 ;  /* 0x0000000d00137202 */ /* 0x000fe40000000f00 */
[----:B------:R-:W-:Y:S02]  /*0fc0*/  MOV R28, R33 ;  /* 0x00000021001c7202 */ /* 0x000fe40000000f00 */
[----:B------:R-:W-:-:S02]  /*0fd0*/  MOV R29, R11 ;  /* 0x0000000b001d7202 */ /* 0x000fc40000000f00 */
.L_x_0:
[----:B------:R-:W0:Y:S01]  /*0fe0*/  S2R R0, SR_TID.X ;  /* 0x0000000000007919 */ /* 0x000e220000002100 */
[----:B------:R-:W-:-:S03]  /*0ff0*/  MOV R3, 0x4 ;  /* 0x0000000400037802 */ /* 0x000fc60000000f00 */
[----:B------:R-:W-:Y:S01]  /*1000*/  BAR.SYNC.DEFER_BLOCKING 0x0 ;  /* 0x0000000000007b1d */ /* 0x000fe20000010000 */
[C---:B0-----:R-:W-:Y:S02]  /*1010*/  SHF.L.U32 R2, R0.reuse, 0x3, RZ ;  /* 0x0000000300027819 */ /* 0x041fe400000006ff */
[----:B------:R-:W-:Y:S02]  /*1020*/  SHF.L.U32 R5, R0, 0x2, RZ ;  /* 0x0000000200057819 */ /* 0x000fe400000006ff */
[----:B------:R-:W-:Y:S01]  /*1030*/  LOP3.LUT R6, R2, 0x7f8, RZ, 0xc0, !PT ;  /* 0x000007f802067812 */ /* 0x000fe200078ec0ff */
[----:B------:R-:W-:Y:S01]  /*1040*/  IMAD R2, R4, c[0x0][0x1a8], RZ ;  /* 0x00006a0004027a24 */ /* 0x000fe200078e02ff */
[----:B------:R-:W-:-:S03]  /*1050*/  LOP3.LUT R5, R5, 0x3fc, RZ, 0xc0, !PT ;  /* 0x000003fc05057812 */ /* 0x000fc600078ec0ff */
[----:B------:R-:W-:Y:S01]  /*1060*/  STS.128 [R6.X4], R16 ;  /* 0x0000001006007388 */ /* 0x000fe20000004c00 */
[C---:B------:R-:W-:Y:S01]  /*1070*/  LOP3.LUT R0, R5.reuse, 0x400, RZ, 0xfc, !PT ;  /* 0x0000040005007812 */ /* 0x040fe200078efcff */
[----:B------:R-:W-:Y:S01]  /*1080*/  IMAD.WIDE R2, R2, R3, c[0x0][0x1a0] ;  /* 0x0000680002027625 */ /* 0x000fe200078e0203 */
[C---:B------:R-:W-:Y:S01]  /*1090*/  ISETP.GE.AND P0, PT, R5.reuse, c[0x0][0x1b0], PT ;  /* 0x00006c0005007a0c */ /* 0x040fe20003f06270 */
[----:B------:R-:W-:Y:S04]  /*10a0*/  STS.128 [R6.X4+0x10], R28 ;  /* 0x0000101c06007388 */ /* 0x000fe80000004c00 */
[----:B------:R-:W-:Y:S01]  /*10b0*/  BAR.SYNC.DEFER_BLOCKING 0x0 ;  /* 0x0000000000007b1d */ /* 0x000fe20000010000 */
[----:B------:R-:W-:Y:S01]  /*10c0*/  ISETP.GE.AND P1, PT, R0, c[0x0][0x1b0], PT ;  /* 0x00006c0000007a0c */ /* 0x000fe20003f26270 */
[----:B------:R-:W-:-:S04]  /*10d0*/  IMAD.WIDE.U32 R2, R5, 0x4, R2 ;  /* 0x0000000405027825 */ /* 0x000fc800078e0002 */
[----:B------:R-:W0:Y:S04]  /*10e0*/  LDS.128 R8, [R5.X4] ;  /* 0x0000000005087984 */ /* 0x000e280000004c00 */
[----:B0-----:R0:W-:Y:S04]  /*10f0*/  @!P0 STG.E.128 [R2.64], R8 ;  /* 0x0000000802008986 */ /* 0x0011e8000c101d04 */
[----:B------:R-:W-:Y:S05]  /*1100*/  @P1 EXIT ;  /* 0x000000000000194d */ /* 0x000fea0003800000 */
[----:B------:R-:W1:Y:S04]  /*1110*/  LDS.128 R4, [R5.X4+0x1000] ;  /* 0x0010000005047984 */ /* 0x000e680000004c00 */
[----:B-1----:R-:W-:Y:S01]  /*1120*/  STG.E.128 [R2.64+0x1000], R4 ;  /* 0x0010000402007986 */ /* 0x002fe2000c101d04 */
[----:B------:R-:W-:Y:S05]  /*1130*/  EXIT ;  /* 0x000000000000794d */ /* 0x000fea0003800000 */
.L_x_2:
[----:B------:R-:W-:-:S00]  /*1140*/  BRA `(.L_x_2) ;  /* 0xfffffff000007947 */ /* 0x000fc0000383ffff */
[----:B------:R-:W-:-:S00]  /*1150*/  NOP ;  /* 0x0000000000007918 */ /* 0x000fc00000000000 */
        /* <DEDUP_REMOVED lines=10> */
.L_x_3:


//--------------------- .nv.shared._rms_norm_backward_kernel --------------------------
	.section	.nv.shared._rms_norm_backward_kernel,"aw",@nobits
	.sectionflags	@""
	.align	16
